//
// Generated by NVIDIA NVVM Compiler
//
// Compiler Build ID: CL-36424714
// Cuda compilation tools, release 13.0, V13.0.88
// Based on NVVM 20.0.0
//

.version 9.0
.target sm_100
.address_size 64

	// .globl	default_function_kernel

.visible .entry default_function_kernel(
	.param .u64 .ptr .align 1 default_function_kernel_param_0,
	.param .u64 .ptr .align 1 default_function_kernel_param_1
)
.maxntid 60
{
	.reg .pred 	%p<8>;
	.reg .b32 	%r<12>;
	.reg .b32 	%f<34>;
	.reg .b64 	%rd<9>;

	ld.param.u64 	%rd3, [default_function_kernel_param_0];
	ld.param.u64 	%rd4, [default_function_kernel_param_1];
	cvta.to.global.u64 	%rd5, %rd3;
	cvta.to.global.u64 	%rd6, %rd4;
	mov.u32 	%r2, %ctaid.x;
	mov.u32 	%r3, %tid.x;
	mad.lo.s32 	%r4, %r2, 60, %r3;
	mul.wide.u32 	%rd7, %r4, 4;
	add.s64 	%rd1, %rd6, %rd7;
	setp.lt.u32 	%p2, %r3, 30;
	add.s32 	%r5, %r3, -30;
	selp.b32 	%r1, %r3, %r5, %p2;
	shl.b32 	%r6, %r1, 1;
	selp.b32 	%r7, 0, 120, %p2;
	mad.lo.s32 	%r8, %r2, 240, %r7;
	add.s32 	%r9, %r8, %r6;
	add.s32 	%r10, %r9, -61;
	mul.lo.s32 	%r11, %r2, -858993459;
	setp.lt.u32 	%p3, %r11, 858993460;
	and.pred  	%p1, %p3, %p2;
	setp.eq.s32 	%p4, %r1, 0;
	or.pred  	%p5, %p1, %p4;
	mul.wide.s32 	%rd8, %r10, 4;
	add.s64 	%rd2, %rd5, %rd8;
	mov.f32 	%f29, 0fFF7FFFFD;
	@%p5 bra 	$L__BB0_2;
	ld.global.nc.f32 	%f29, [%rd2];
$L__BB0_2:
	mov.f32 	%f30, 0fFF7FFFFD;
	@%p1 bra 	$L__BB0_4;
	ld.global.nc.f32 	%f30, [%rd2+4];
$L__BB0_4:
	max.f32 	%f17, %f29, 0fFF7FFFFD;
	max.f32 	%f5, %f17, %f30;
	mov.f32 	%f31, 0fFF7FFFFD;
	@%p1 bra 	$L__BB0_6;
	ld.global.nc.f32 	%f31, [%rd2+8];
$L__BB0_6:
	setp.eq.s32 	%p6, %r1, 0;
	max.f32 	%f8, %f5, %f31;
	mov.f32 	%f32, 0fFF7FFFFD;
	@%p6 bra 	$L__BB0_8;
	ld.global.nc.f32 	%f32, [%rd2+240];
$L__BB0_8:
	setp.eq.s32 	%p7, %r1, 0;
	max.f32 	%f20, %f8, %f32;
	ld.global.nc.f32 	%f21, [%rd2+244];
	max.f32 	%f22, %f20, %f21;
	ld.global.nc.f32 	%f23, [%rd2+248];
	max.f32 	%f11, %f22, %f23;
	mov.f32 	%f33, 0fFF7FFFFD;
	@%p7 bra 	$L__BB0_10;
	ld.global.nc.f32 	%f33, [%rd2+480];
$L__BB0_10:
	max.f32 	%f24, %f11, %f33;
	ld.global.nc.f32 	%f25, [%rd2+484];
	max.f32 	%f26, %f24, %f25;
	ld.global.nc.f32 	%f27, [%rd2+488];
	max.f32 	%f28, %f26, %f27;
	st.global.f32 	[%rd1], %f28;
	ret;

}


// ===== COMPILED SASS (sm_100) =====

	.target	sm_100

	.elftype	@"ET_EXEC"


//--------------------- .note.nv.tkinfo           --------------------------
	.section	.note.nv.tkinfo,"",@"SHT_NOTE"
	.sectionflags	@"SHF_NOTE_NV_TKINFO"
	.tkinfo
        /*0018*/ 	.word	0x00000002
        /*0030*/ 	.string	""
        /*0030*/ 	.string	"ptxas"
        /*0030*/ 	.string	"Cuda compilation tools, release 13.0, V13.0.88"
        /*0030*/ 	.string	"Build cuda_13.0.r13.0/compiler.36424714_0"
        /*0030*/ 	.string	"-arch sm_100 -m 64 "



//--------------------- .note.nv.cuinfo           --------------------------
	.section	.note.nv.cuinfo,"",@"SHT_NOTE"
	.sectionflags	@"SHF_NOTE_NV_CUINFO"
        /*0018*/ 	.short	0x0002
        /*001a*/ 	.short	0x0064
        /*001c*/ 	.short	0x0082
	.zero		2


//--------------------- .nv.info                  --------------------------
	.section	.nv.info,"",@"SHT_CUDA_INFO"
	.align	4


	//----- nvinfo : EIATTR_REGCOUNT
	.align		4
        /*0000*/ 	.byte	0x04, 0x2f
        /*0002*/ 	.short	(.L_1 - .L_0)
	.align		4
.L_0:
        /*0004*/ 	.word	index@(default_function_kernel)
        /*0008*/ 	.word	0x00000014


	//----- nvinfo : EIATTR_FRAME_SIZE
	.align		4
.L_1:
        /*000c*/ 	.byte	0x04, 0x11
        /*000e*/ 	.short	(.L_3 - .L_2)
	.align		4
.L_2:
        /*0010*/ 	.word	index@(default_function_kernel)
        /*0014*/ 	.word	0x00000000


	//----- nvinfo : EIATTR_MIN_STACK_SIZE
	.align		4
.L_3:
        /*0018*/ 	.byte	0x04, 0x12
        /*001a*/ 	.short	(.L_5 - .L_4)
	.align		4
.L_4:
        /*001c*/ 	.word	index@(default_function_kernel)
        /*0020*/ 	.word	0x00000000
.L_5:


//--------------------- .nv.compat                --------------------------
	.section	.nv.compat,"",@"SHT_CUDA_COMPAT_INFO"
	.align	4
        /*0000*/ 	.byte	0x02, 0x09, 0x00, 0x00, 0x02, 0x02, 0x01, 0x00, 0x02, 0x05, 0x05, 0x00, 0x03, 0x07, 0x01, 0x01
        /*0010*/ 	.byte	0x02, 0x03, 0x00, 0x00, 0x02, 0x06, 0x01, 0x00, 0x04, 0x0b, 0x08, 0x00, 0x09, 0x00, 0x00, 0x00
        /*0020*/ 	.byte	0x00, 0x00, 0x00, 0x00


//--------------------- .nv.info.default_function_kernel --------------------------
	.section	.nv.info.default_function_kernel,"",@"SHT_CUDA_INFO"
	.sectionflags	@""
	.align	4


	//----- nvinfo : EIATTR_CUDA_API_VERSION
	.align		4
        /*0000*/ 	.byte	0x04, 0x37
        /*0002*/ 	.short	(.L_7 - .L_6)
.L_6:
        /*0004*/ 	.word	0x00000082


	//----- nvinfo : EIATTR_KPARAM_INFO
	.align		4
.L_7:
        /*0008*/ 	.byte	0x04, 0x17
        /*000a*/ 	.short	(.L_9 - .L_8)
.L_8:
        /*000c*/ 	.word	0x00000000
        /*0010*/ 	.short	0x0001
        /*0012*/ 	.short	0x0008
        /*0014*/ 	.byte	0x00, 0xf5, 0x21, 0x00


	//----- nvinfo : EIATTR_KPARAM_INFO
	.align		4
.L_9:
        /*0018*/ 	.byte	0x04, 0x17
        /*001a*/ 	.short	(.L_11 - .L_10)
.L_10:
        /*001c*/ 	.word	0x00000000
        /*0020*/ 	.short	0x0000
        /*0022*/ 	.short	0x0000
        /*0024*/ 	.byte	0x00, 0xf5, 0x21, 0x00


	//----- nvinfo : EIATTR_SPARSE_MMA_MASK
	.align		4
.L_11:
        /*0028*/ 	.byte	0x03, 0x50
        /*002a*/ 	.short	0x0000


	//----- nvinfo : EIATTR_MAXREG_COUNT
	.align		4
        /*002c*/ 	.byte	0x03, 0x1b
        /*002e*/ 	.short	0x00ff


	//----- nvinfo : EIATTR_MERCURY_ISA_VERSION
	.align		4
        /*0030*/ 	.byte	0x03, 0x5f
        /*0032*/ 	.short	0x0101


	//----- nvinfo : EIATTR_VRC_CTA_INIT_COUNT
	.align		4
        /*0034*/ 	.byte	0x02, 0x4a
	.zero		1
	.zero		1


	//----- nvinfo : EIATTR_EXIT_INSTR_OFFSETS
	.align		4
        /*0038*/ 	.byte	0x04, 0x1c
        /*003a*/ 	.short	(.L_13 - .L_12)


	//   ....[0]....
.L_12:
        /*003c*/ 	.word	0x00000280


	//----- nvinfo : EIATTR_MAX_THREADS
	.align		4
.L_13:
        /*0040*/ 	.byte	0x04, 0x05
        /*0042*/ 	.short	(.L_15 - .L_14)
.L_14:
        /*0044*/ 	.word	0x0000003c
        /*0048*/ 	.word	0x00000001
        /*004c*/ 	.word	0x00000001


	//----- nvinfo : EIATTR_CBANK_PARAM_SIZE
	.align		4
.L_15:
        /*0050*/ 	.byte	0x03, 0x19
        /*0052*/ 	.short	0x0010


	//----- nvinfo : EIATTR_PARAM_CBANK
	.align		4
        /*0054*/ 	.byte	0x04, 0x0a
        /*0056*/ 	.short	(.L_17 - .L_16)
	.align		4
.L_16:
        /*0058*/ 	.word	index@(.nv.constant0.default_function_kernel)
        /*005c*/ 	.short	0x0380
        /*005e*/ 	.short	0x0010


	//----- nvinfo : EIATTR_SW_WAR
	.align		4
.L_17:
        /*0060*/ 	.byte	0x04, 0x36
        /*0062*/ 	.short	(.L_19 - .L_18)
.L_18:
        /*0064*/ 	.word	0x00000008
.L_19:


//--------------------- .nv.callgraph             --------------------------
	.section	.nv.callgraph,"",@"SHT_CUDA_CALLGRAPH"
	.align	4
	.sectionentsize	8
	.align		4
        /*0000*/ 	.word	0x00000000
	.align		4
        /*0004*/ 	.word	0xffffffff
	.align		4
        /*0008*/ 	.word	0x00000000
	.align		4
        /*000c*/ 	.word	0xfffffffe
	.align		4
        /*0010*/ 	.word	0x00000000
	.align		4
        /*0014*/ 	.word	0xfffffffd
	.align		4
        /*0018*/ 	.word	0x00000000
	.align		4
        /*001c*/ 	.word	0xfffffffc


//--------------------- .text.default_function_kernel --------------------------
	.section	.text.default_function_kernel,"ax",@progbits
	.align	128
        .global         default_function_kernel
        .type           default_function_kernel,@function
        .size           default_function_kernel,(.L_x_1 - default_function_kernel)
        .other          default_function_kernel,@"STO_CUDA_ENTRY STV_DEFAULT"
default_function_kernel:
.text.default_function_kernel:
[----:B------:R-:W-:Y:S01]  /*0000*/  LDC R1, c[0x0][0x37c] ;  /* 0x0000df00ff017b82 */ /* 0x000fe20000000800 */
[----:B------:R-:W0:Y:S07]  /*0010*/  S2R R2, SR_TID.X ;  /* 0x0000000000027919 */ /* 0x000e2e0000002100 */
[----:B------:R-:W1:Y:S01]  /*0020*/  LDC.64 R4, c[0x0][0x380] ;  /* 0x0000e000ff047b82 */ /* 0x000e620000000a00 */
[----:B------:R-:W2:Y:S01]  /*0030*/  LDCU.64 UR4, c[0x0][0x358] ;  /* 0x00006b00ff0477ac */ /* 0x000ea20008000a00 */
[----:B------:R-:W-:Y:S01]  /*0040*/  MOV R9, 0xff7ffffd ;  /* 0xff7ffffd00097802 */ /* 0x000fe20000000f00 */
[----:B------:R-:W3:Y:S01]  /*0050*/  S2R R7, SR_CTAID.X ;  /* 0x0000000000077919 */ /* 0x000ee20000002500 */
[----:B------:R-:W-:Y:S01]  /*0060*/  IMAD.MOV.U32 R6, RZ, RZ, -0x800003 ;  /* 0xff7ffffdff067424 */ /* 0x000fe200078e00ff */
[----:B0-----:R-:W-:-:S04]  /*0070*/  ISETP.GE.U32.AND P0, PT, R2, 0x1e, PT ;  /* 0x0000001e0200780c */ /* 0x001fc80003f06070 */
[----:B------:R-:W-:Y:S01]  /*0080*/  SEL R0, RZ, 0x78, !P0 ;  /* 0x00000078ff007807 */ /* 0x000fe20004000000 */
[----:B---3--:R-:W-:-:S04]  /*0090*/  IMAD R3, R7, -0x33333333, RZ ;  /* 0xcccccccd07037824 */ /* 0x008fc800078e02ff */
[C---:B------:R-:W-:Y:S02]  /*00a0*/  IMAD R0, R7.reuse, 0xf0, R0 ;  /* 0x000000f007007824 */ /* 0x040fe400078e0200 */
[----:B------:R-:W-:Y:S02]  /*00b0*/  IMAD R7, R7, 0x3c, R2 ;  /* 0x0000003c07077824 */ /* 0x000fe400078e0202 */
[----:B------:R-:W-:Y:S01]  /*00c0*/  @P0 VIADD R2, R2, 0xffffffe2 ;  /* 0xffffffe202020836 */ /* 0x000fe20000000000 */
[----:B------:R-:W-:-:S03]  /*00d0*/  ISETP.LT.U32.AND P0, PT, R3, 0x33333334, !P0 ;  /* 0x333333340300780c */ /* 0x000fc60004701070 */
[C---:B------:R-:W-:Y:S01]  /*00e0*/  IMAD R0, R2.reuse, 0x2, R0 ;  /* 0x0000000202007824 */ /* 0x040fe200078e0200 */
[C---:B------:R-:W-:Y:S02]  /*00f0*/  ISETP.EQ.OR P1, PT, R2.reuse, RZ, P0 ;  /* 0x000000ff0200720c */ /* 0x040fe40000722670 */
[----:B------:R-:W-:Y:S01]  /*0100*/  ISETP.NE.AND P2, PT, R2, RZ, PT ;  /* 0x000000ff0200720c */ /* 0x000fe20003f45270 */
[----:B------:R-:W-:Y:S02]  /*0110*/  VIADD R3, R0, 0xffffffc3 ;  /* 0xffffffc300037836 */ /* 0x000fe40000000000 */
[----:B------:R-:W-:Y:S02]  /*0120*/  IMAD.MOV.U32 R0, RZ, RZ, -0x800003 ;  /* 0xff7ffffdff007424 */ /* 0x000fe400078e00ff */
[----:B-1----:R-:W-:-:S04]  /*0130*/  IMAD.WIDE R4, R3, 0x4, R4 ;  /* 0x0000000403047825 */ /* 0x002fc800078e0204 */
[----:B------:R-:W-:Y:S01]  /*0140*/  IMAD.MOV.U32 R8, RZ, RZ, -0x800003 ;  /* 0xff7ffffdff087424 */ /* 0x000fe200078e00ff */
[----:B--2---:R-:W2:Y:S01]  /*0150*/  @!P0 LDG.E.CONSTANT R9, desc[UR4][R4.64+0x4] ;  /* 0x0000040404098981 */ /* 0x004ea2000c1e9900 */
[----:B------:R-:W-:Y:S01]  /*0160*/  MOV R10, 0xff7ffffd ;  /* 0xff7ffffd000a7802 */ /* 0x000fe20000000f00 */
[----:B------:R-:W0:Y:S02]  /*0170*/  LDC.64 R2, c[0x0][0x388] ;  /* 0x0000e200ff027b82 */ /* 0x000e240000000a00 */
[----:B------:R-:W2:Y:S04]  /*0180*/  @!P1 LDG.E.CONSTANT R0, desc[UR4][R4.64] ;  /* 0x0000000404009981 */ /* 0x000ea8000c1e9900 */
[----:B------:R-:W3:Y:S04]  /*0190*/  @!P0 LDG.E.CONSTANT R6, desc[UR4][R4.64+0x8] ;  /* 0x0000080404068981 */ /* 0x000ee8000c1e9900 */
[----:B------:R-:W4:Y:S04]  /*01a0*/  @P2 LDG.E.CONSTANT R8, desc[UR4][R4.64+0xf0] ;  /* 0x0000f00404082981 */ /* 0x000f28000c1e9900 */
[----:B------:R-:W4:Y:S04]  /*01b0*/  LDG.E.CONSTANT R11, desc[UR4][R4.64+0xf4] ;  /* 0x0000f404040b7981 */ /* 0x000f28000c1e9900 */
[----:B------:R-:W5:Y:S04]  /*01c0*/  LDG.E.CONSTANT R13, desc[UR4][R4.64+0xf8] ;  /* 0x0000f804040d7981 */ /* 0x000f68000c1e9900 */
[----:B------:R-:W5:Y:S04]  /*01d0*/  @P2 LDG.E.CONSTANT R10, desc[UR4][R4.64+0x1e0] ;  /* 0x0001e004040a2981 */ /* 0x000f68000c1e9900 */
[----:B------:R-:W5:Y:S04]  /*01e0*/  LDG.E.CONSTANT R15, desc[UR4][R4.64+0x1e4] ;  /* 0x0001e404040f7981 */ /* 0x000f68000c1e9900 */
[----:B------:R-:W5:Y:S01]  /*01f0*/  LDG.E.CONSTANT R17, desc[UR4][R4.64+0x1e8] ;  /* 0x0001e80404117981 */ /* 0x000f62000c1e9900 */
[----:B0-----:R-:W-:Y:S01]  /*0200*/  IMAD.WIDE.U32 R2, R7, 0x4, R2 ;  /* 0x0000000407027825 */ /* 0x001fe200078e0002 */
[----:B--2---:R-:W-:-:S04]  /*0210*/  FMNMX3 R9, R0, -3.40282306073709652508e+38, R9, !PT ;  /* 0xff7ffffd00097876 */ /* 0x004fc80007800009 */
[----:B---3--:R-:W-:-:S04]  /*0220*/  FMNMX R6, R9, R6, !PT ;  /* 0x0000000609067209 */ /* 0x008fc80007800000 */
[----:B----4-:R-:W-:-:S04]  /*0230*/  FMNMX3 R8, R6, R8, R11, !PT ;  /* 0x0000000806087276 */ /* 0x010fc8000780000b */
[----:B-----5:R-:W-:-:S04]  /*0240*/  FMNMX R8, R8, R13, !PT ;  /* 0x0000000d08087209 */ /* 0x020fc80007800000 */
[----:B------:R-:W-:-:S04]  /*0250*/  FMNMX3 R10, R8, R10, R15, !PT ;  /* 0x0000000a080a7276 */ /* 0x000fc8000780000f */
[----:B------:R-:W-:-:S05]  /*0260*/  FMNMX R17, R10, R17, !PT ;  /* 0x000000110a117209 */ /* 0x000fca0007800000 */
[----:B------:R-:W-:Y:S01]  /*0270*/  STG.E desc[UR4][R2.64], R17 ;  /* 0x0000001102007986 */ /* 0x000fe2000c101904 */
[----:B------:R-:W-:Y:S05]  /*0280*/  EXIT ;  /* 0x000000000000794d */ /* 0x000fea0003800000 */
.L_x_0:
[----:B------:R-:W-:-:S00]  /*0290*/  BRA `(.L_x_0) ;  /* 0xfffffffc00fc7947 */ /* 0x000fc0000383ffff */
[----:B------:R-:W-:-:S00]  /*02a0*/  NOP ;  /* 0x0000000000007918 */ /* 0x000fc00000000000 */
        /* <DEDUP_REMOVED lines=13> */
.L_x_1:


//--------------------- .nv.shared.reserved.0     --------------------------
	.section	.nv.shared.reserved.0,"aw",@nobits
	.weak		__nv_reservedSMEM_offset_0_alias
	.size		__nv_reservedSMEM_offset_0_alias, 0, 64
	.other		__nv_reservedSMEM_offset_0_alias,@"STO_CUDA_RESERVED_SHARED STV_DEFAULT"
__nv_reservedSMEM_offset_0_alias:
	.zero		0
	.zero		64


//--------------------- .nv.constant0.default_function_kernel --------------------------
	.section	.nv.constant0.default_function_kernel,"a",@progbits
	.sectionflags	@""
	.align	4
.nv.constant0.default_function_kernel:
	.zero		912


//--------------------- SYMBOLS --------------------------

	.type		.nv.reservedSmem.offset0,@object
	.size		.nv.reservedSmem.offset0,0x4
